//
// Generated by NVIDIA NVVM Compiler
//
// Compiler Build ID: CL-36424714
// Cuda compilation tools, release 13.0, V13.0.88
// Based on NVVM 20.0.0
//

.version 9.0
.target sm_100
.address_size 64

	// .globl	sum_kernel
.extern .shared .align 16 .b8 sdata[];

.visible .entry sum_kernel(
	.param .u64 .ptr .align 1 sum_kernel_param_0,
	.param .u64 .ptr .align 1 sum_kernel_param_1,
	.param .u32 sum_kernel_param_2
)
{
	.reg .pred 	%p<6>;
	.reg .b32 	%r<14>;
	.reg .b32 	%f<10>;
	.reg .b64 	%rd<7>;

	ld.param.u64 	%rd1, [sum_kernel_param_0];
	ld.param.u64 	%rd2, [sum_kernel_param_1];
	ld.param.u32 	%r7, [sum_kernel_param_2];
	mov.u32 	%r1, %tid.x;
	mov.u32 	%r8, %ctaid.x;
	mov.u32 	%r13, %ntid.x;
	mad.lo.s32 	%r3, %r8, %r13, %r1;
	setp.ge.s32 	%p1, %r3, %r7;
	mov.f32 	%f9, 0f00000000;
	@%p1 bra 	$L__BB0_2;
	cvta.to.global.u64 	%rd3, %rd1;
	mul.wide.s32 	%rd4, %r3, 4;
	add.s64 	%rd5, %rd3, %rd4;
	ld.global.f32 	%f9, [%rd5];
$L__BB0_2:
	shl.b32 	%r9, %r1, 2;
	mov.u32 	%r10, sdata;
	add.s32 	%r4, %r10, %r9;
	st.shared.f32 	[%r4], %f9;
	bar.sync 	0;
	setp.lt.u32 	%p2, %r13, 2;
	@%p2 bra 	$L__BB0_6;
$L__BB0_3:
	shr.u32 	%r6, %r13, 1;
	setp.ge.u32 	%p3, %r1, %r6;
	@%p3 bra 	$L__BB0_5;
	shl.b32 	%r11, %r6, 2;
	add.s32 	%r12, %r4, %r11;
	ld.shared.f32 	%f4, [%r12];
	ld.shared.f32 	%f5, [%r4];
	add.f32 	%f6, %f4, %f5;
	st.shared.f32 	[%r4], %f6;
$L__BB0_5:
	bar.sync 	0;
	setp.gt.u32 	%p4, %r13, 3;
	mov.u32 	%r13, %r6;
	@%p4 bra 	$L__BB0_3;
$L__BB0_6:
	setp.ne.s32 	%p5, %r1, 0;
	@%p5 bra 	$L__BB0_8;
	ld.shared.f32 	%f7, [sdata];
	cvta.to.global.u64 	%rd6, %rd2;
	atom.global.add.f32 	%f8, [%rd6], %f7;
$L__BB0_8:
	ret;

}
	// .globl	mean_kernel
.visible .entry mean_kernel(
	.param .u64 .ptr .align 1 mean_kernel_param_0,
	.param .u64 .ptr .align 1 mean_kernel_param_1,
	.param .u32 mean_kernel_param_2
)
{
	.reg .pred 	%p<6>;
	.reg .b32 	%r<14>;
	.reg .b32 	%f<12>;
	.reg .b64 	%rd<7>;

	ld.param.u64 	%rd1, [mean_kernel_param_0];
	ld.param.u64 	%rd2, [mean_kernel_param_1];
	ld.param.u32 	%r7, [mean_kernel_param_2];
	mov.u32 	%r1, %tid.x;
	mov.u32 	%r8, %ctaid.x;
	mov.u32 	%r13, %ntid.x;
	mad.lo.s32 	%r3, %r8, %r13, %r1;
	setp.ge.s32 	%p1, %r3, %r7;
	mov.f32 	%f11, 0f00000000;
	@%p1 bra 	$L__BB1_2;
	cvta.to.global.u64 	%rd3, %rd1;
	mul.wide.s32 	%rd4, %r3, 4;
	add.s64 	%rd5, %rd3, %rd4;
	ld.global.f32 	%f11, [%rd5];
$L__BB1_2:
	shl.b32 	%r9, %r1, 2;
	mov.u32 	%r10, sdata;
	add.s32 	%r4, %r10, %r9;
	st.shared.f32 	[%r4], %f11;
	bar.sync 	0;
	setp.lt.u32 	%p2, %r13, 2;
	@%p2 bra 	$L__BB1_6;
$L__BB1_3:
	shr.u32 	%r6, %r13, 1;
	setp.ge.u32 	%p3, %r1, %r6;
	@%p3 bra 	$L__BB1_5;
	shl.b32 	%r11, %r6, 2;
	add.s32 	%r12, %r4, %r11;
	ld.shared.f32 	%f4, [%r12];
	ld.shared.f32 	%f5, [%r4];
	add.f32 	%f6, %f4, %f5;
	st.shared.f32 	[%r4], %f6;
$L__BB1_5:
	bar.sync 	0;
	setp.gt.u32 	%p4, %r13, 3;
	mov.u32 	%r13, %r6;
	@%p4 bra 	$L__BB1_3;
$L__BB1_6:
	setp.ne.s32 	%p5, %r1, 0;
	@%p5 bra 	$L__BB1_8;
	ld.shared.f32 	%f7, [sdata];
	cvt.rn.f32.s32 	%f8, %r7;
	div.rn.f32 	%f9, %f7, %f8;
	cvta.to.global.u64 	%rd6, %rd2;
	atom.global.add.f32 	%f10, [%rd6], %f9;
$L__BB1_8:
	ret;

}
	// .globl	broadcast_to_kernel
.visible .entry broadcast_to_kernel(
	.param .u64 .ptr .align 1 broadcast_to_kernel_param_0,
	.param .u64 .ptr .align 1 broadcast_to_kernel_param_1,
	.param .u32 broadcast_to_kernel_param_2,
	.param .u32 broadcast_to_kernel_param_3,
	.param .u32 broadcast_to_kernel_param_4,
	.param .u32 broadcast_to_kernel_param_5
)
{
	.reg .pred 	%p<6>;
	.reg .b32 	%r<17>;
	.reg .b32 	%f<2>;
	.reg .b64 	%rd<9>;

	ld.param.u64 	%rd1, [broadcast_to_kernel_param_0];
	ld.param.u64 	%rd2, [broadcast_to_kernel_param_1];
	ld.param.u32 	%r3, [broadcast_to_kernel_param_2];
	ld.param.u32 	%r4, [broadcast_to_kernel_param_3];
	ld.param.u32 	%r6, [broadcast_to_kernel_param_4];
	ld.param.u32 	%r5, [broadcast_to_kernel_param_5];
	mov.u32 	%r7, %ctaid.y;
	mov.u32 	%r8, %ntid.y;
	mov.u32 	%r9, %tid.y;
	mad.lo.s32 	%r1, %r7, %r8, %r9;
	mov.u32 	%r10, %ctaid.x;
	mov.u32 	%r11, %ntid.x;
	mov.u32 	%r12, %tid.x;
	mad.lo.s32 	%r2, %r10, %r11, %r12;
	setp.ge.s32 	%p1, %r1, %r6;
	setp.ge.s32 	%p2, %r2, %r5;
	or.pred  	%p3, %p1, %p2;
	@%p3 bra 	$L__BB2_2;
	cvta.to.global.u64 	%rd3, %rd1;
	cvta.to.global.u64 	%rd4, %rd2;
	setp.eq.s32 	%p4, %r3, 1;
	selp.b32 	%r13, 0, %r1, %p4;
	setp.eq.s32 	%p5, %r4, 1;
	selp.b32 	%r14, 0, %r2, %p5;
	mad.lo.s32 	%r15, %r13, %r4, %r14;
	mul.wide.s32 	%rd5, %r15, 4;
	add.s64 	%rd6, %rd3, %rd5;
	ld.global.f32 	%f1, [%rd6];
	mad.lo.s32 	%r16, %r5, %r1, %r2;
	mul.wide.s32 	%rd7, %r16, 4;
	add.s64 	%rd8, %rd4, %rd7;
	st.global.f32 	[%rd8], %f1;
$L__BB2_2:
	ret;

}


// ===== COMPILED SASS (sm_100) =====

	.target	sm_100

	.elftype	@"ET_EXEC"


//--------------------- .note.nv.tkinfo           --------------------------
	.section	.note.nv.tkinfo,"",@"SHT_NOTE"
	.sectionflags	@"SHF_NOTE_NV_TKINFO"
	.tkinfo
        /*0018*/ 	.word	0x00000002
        /*0030*/ 	.string	""
        /*0030*/ 	.string	"ptxas"
        /*0030*/ 	.string	"Cuda compilation tools, release 13.0, V13.0.88"
        /*0030*/ 	.string	"Build cuda_13.0.r13.0/compiler.36424714_0"
        /*0030*/ 	.string	"-arch sm_100 -m 64 "



//--------------------- .note.nv.cuinfo           --------------------------
	.section	.note.nv.cuinfo,"",@"SHT_NOTE"
	.sectionflags	@"SHF_NOTE_NV_CUINFO"
        /*0018*/ 	.short	0x0002
        /*001a*/ 	.short	0x0064
        /*001c*/ 	.short	0x0082
	.zero		2


//--------------------- .nv.info                  --------------------------
	.section	.nv.info,"",@"SHT_CUDA_INFO"
	.align	4


	//----- nvinfo : EIATTR_REGCOUNT
	.align		4
        /*0000*/ 	.byte	0x04, 0x2f
        /*0002*/ 	.short	(.L_1 - .L_0)
	.align		4
.L_0:
        /*0004*/ 	.word	index@(sum_kernel)
        /*0008*/ 	.word	0x0000000a


	//----- nvinfo : EIATTR_FRAME_SIZE
	.align		4
.L_1:
        /*000c*/ 	.byte	0x04, 0x11
        /*000e*/ 	.short	(.L_3 - .L_2)
	.align		4
.L_2:
        /*0010*/ 	.word	index@(sum_kernel)
        /*0014*/ 	.word	0x00000000


	//----- nvinfo : EIATTR_REGCOUNT
	.align		4
.L_3:
        /*0018*/ 	.byte	0x04, 0x2f
        /*001a*/ 	.short	(.L_5 - .L_4)
	.align		4
.L_4:
        /*001c*/ 	.word	index@(mean_kernel)
        /*0020*/ 	.word	0x0000000e


	//----- nvinfo : EIATTR_FRAME_SIZE
	.align		4
.L_5:
        /*0024*/ 	.byte	0x04, 0x11
        /*0026*/ 	.short	(.L_7 - .L_6)
	.align		4
.L_6:
        /*0028*/ 	.word	index@($__internal_0_$__cuda_sm3x_div_rn_noftz_f32_slowpath)
        /*002c*/ 	.word	0x00000000


	//----- nvinfo : EIATTR_FRAME_SIZE
	.align		4
.L_7:
        /*0030*/ 	.byte	0x04, 0x11
        /*0032*/ 	.short	(.L_9 - .L_8)
	.align		4
.L_8:
        /*0034*/ 	.word	index@(mean_kernel)
        /*0038*/ 	.word	0x00000000


	//----- nvinfo : EIATTR_REGCOUNT
	.align		4
.L_9:
        /*003c*/ 	.byte	0x04, 0x2f
        /*003e*/ 	.short	(.L_11 - .L_10)
	.align		4
.L_10:
        /*0040*/ 	.word	index@(broadcast_to_kernel)
        /*0044*/ 	.word	0x0000000c


	//----- nvinfo : EIATTR_FRAME_SIZE
	.align		4
.L_11:
        /*0048*/ 	.byte	0x04, 0x11
        /*004a*/ 	.short	(.L_13 - .L_12)
	.align		4
.L_12:
        /*004c*/ 	.word	index@(broadcast_to_kernel)
        /*0050*/ 	.word	0x00000000


	//----- nvinfo : EIATTR_MIN_STACK_SIZE
	.align		4
.L_13:
        /*0054*/ 	.byte	0x04, 0x12
        /*0056*/ 	.short	(.L_15 - .L_14)
	.align		4
.L_14:
        /*0058*/ 	.word	index@(broadcast_to_kernel)
        /*005c*/ 	.word	0x00000000


	//----- nvinfo : EIATTR_MIN_STACK_SIZE
	.align		4
.L_15:
        /*0060*/ 	.byte	0x04, 0x12
        /*0062*/ 	.short	(.L_17 - .L_16)
	.align		4
.L_16:
        /*0064*/ 	.word	index@(mean_kernel)
        /*0068*/ 	.word	0x00000000


	//----- nvinfo : EIATTR_MIN_STACK_SIZE
	.align		4
.L_17:
        /*006c*/ 	.byte	0x04, 0x12
        /*006e*/ 	.short	(.L_19 - .L_18)
	.align		4
.L_18:
        /*0070*/ 	.word	index@(sum_kernel)
        /*0074*/ 	.word	0x00000000
.L_19:


//--------------------- .nv.compat                --------------------------
	.section	.nv.compat,"",@"SHT_CUDA_COMPAT_INFO"
	.align	4
        /*0000*/ 	.byte	0x02, 0x09, 0x00, 0x00, 0x02, 0x02, 0x01, 0x00, 0x02, 0x05, 0x05, 0x00, 0x03, 0x07, 0x01, 0x01
        /*0010*/ 	.byte	0x02, 0x03, 0x00, 0x00, 0x02, 0x06, 0x01, 0x00, 0x04, 0x0b, 0x08, 0x00, 0x01, 0x00, 0x00, 0x00
        /*0020*/ 	.byte	0x00, 0x00, 0x00, 0x00


//--------------------- .nv.info.broadcast_to_kernel --------------------------
	.section	.nv.info.broadcast_to_kernel,"",@"SHT_CUDA_INFO"
	.sectionflags	@""
	.align	4


	//----- nvinfo : EIATTR_CUDA_API_VERSION
	.align		4
        /*0000*/ 	.byte	0x04, 0x37
        /*0002*/ 	.short	(.L_21 - .L_20)
.L_20:
        /*0004*/ 	.word	0x00000082


	//----- nvinfo : EIATTR_KPARAM_INFO
	.align		4
.L_21:
        /*0008*/ 	.byte	0x04, 0x17
        /*000a*/ 	.short	(.L_23 - .L_22)
.L_22:
        /*000c*/ 	.word	0x00000000
        /*0010*/ 	.short	0x0005
        /*0012*/ 	.short	0x001c
        /*0014*/ 	.byte	0x00, 0xf0, 0x11, 0x00


	//----- nvinfo : EIATTR_KPARAM_INFO
	.align		4
.L_23:
        /*0018*/ 	.byte	0x04, 0x17
        /*001a*/ 	.short	(.L_25 - .L_24)
.L_24:
        /*001c*/ 	.word	0x00000000
        /*0020*/ 	.short	0x0004
        /*0022*/ 	.short	0x0018
        /*0024*/ 	.byte	0x00, 0xf0, 0x11, 0x00


	//----- nvinfo : EIATTR_KPARAM_INFO
	.align		4
.L_25:
        /*0028*/ 	.byte	0x04, 0x17
        /*002a*/ 	.short	(.L_27 - .L_26)
.L_26:
        /*002c*/ 	.word	0x00000000
        /*0030*/ 	.short	0x0003
        /*0032*/ 	.short	0x0014
        /*0034*/ 	.byte	0x00, 0xf0, 0x11, 0x00


	//----- nvinfo : EIATTR_KPARAM_INFO
	.align		4
.L_27:
        /*0038*/ 	.byte	0x04, 0x17
        /*003a*/ 	.short	(.L_29 - .L_28)
.L_28:
        /*003c*/ 	.word	0x00000000
        /*0040*/ 	.short	0x0002
        /*0042*/ 	.short	0x0010
        /*0044*/ 	.byte	0x00, 0xf0, 0x11, 0x00


	//----- nvinfo : EIATTR_KPARAM_INFO
	.align		4
.L_29:
        /*0048*/ 	.byte	0x04, 0x17
        /*004a*/ 	.short	(.L_31 - .L_30)
.L_30:
        /*004c*/ 	.word	0x00000000
        /*0050*/ 	.short	0x0001
        /*0052*/ 	.short	0x0008
        /*0054*/ 	.byte	0x00, 0xf5, 0x21, 0x00


	//----- nvinfo : EIATTR_KPARAM_INFO
	.align		4
.L_31:
        /*0058*/ 	.byte	0x04, 0x17
        /*005a*/ 	.short	(.L_33 - .L_32)
.L_32:
        /*005c*/ 	.word	0x00000000
        /*0060*/ 	.short	0x0000
        /*0062*/ 	.short	0x0000
        /*0064*/ 	.byte	0x00, 0xf5, 0x21, 0x00


	//----- nvinfo : EIATTR_SPARSE_MMA_MASK
	.align		4
.L_33:
        /*0068*/ 	.byte	0x03, 0x50
        /*006a*/ 	.short	0x0000


	//----- nvinfo : EIATTR_MAXREG_COUNT
	.align		4
        /*006c*/ 	.byte	0x03, 0x1b
        /*006e*/ 	.short	0x00ff


	//----- nvinfo : EIATTR_MERCURY_ISA_VERSION
	.align		4
        /*0070*/ 	.byte	0x03, 0x5f
        /*0072*/ 	.short	0x0101


	//----- nvinfo : EIATTR_VRC_CTA_INIT_COUNT
	.align		4
        /*0074*/ 	.byte	0x02, 0x4a
	.zero		1
	.zero		1


	//----- nvinfo : EIATTR_EXIT_INSTR_OFFSETS
	.align		4
        /*0078*/ 	.byte	0x04, 0x1c
        /*007a*/ 	.short	(.L_35 - .L_34)


	//   ....[0]....
.L_34:
        /*007c*/ 	.word	0x000000c0


	//   ....[1]....
        /*0080*/ 	.word	0x000001b0


	//----- nvinfo : EIATTR_CBANK_PARAM_SIZE
	.align		4
.L_35:
        /*0084*/ 	.byte	0x03, 0x19
        /*0086*/ 	.short	0x0020


	//----- nvinfo : EIATTR_PARAM_CBANK
	.align		4
        /*0088*/ 	.byte	0x04, 0x0a
        /*008a*/ 	.short	(.L_37 - .L_36)
	.align		4
.L_36:
        /*008c*/ 	.word	index@(.nv.constant0.broadcast_to_kernel)
        /*0090*/ 	.short	0x0380
        /*0092*/ 	.short	0x0020


	//----- nvinfo : EIATTR_SW_WAR
	.align		4
.L_37:
        /*0094*/ 	.byte	0x04, 0x36
        /*0096*/ 	.short	(.L_39 - .L_38)
.L_38:
        /*0098*/ 	.word	0x00000008
.L_39:


//--------------------- .nv.info.mean_kernel      --------------------------
	.section	.nv.info.mean_kernel,"",@"SHT_CUDA_INFO"
	.sectionflags	@""
	.align	4


	//----- nvinfo : EIATTR_CUDA_API_VERSION
	.align		4
        /*0000*/ 	.byte	0x04, 0x37
        /*0002*/ 	.short	(.L_41 - .L_40)
.L_40:
        /*0004*/ 	.word	0x00000082


	//----- nvinfo : EIATTR_KPARAM_INFO
	.align		4
.L_41:
        /*0008*/ 	.byte	0x04, 0x17
        /*000a*/ 	.short	(.L_43 - .L_42)
.L_42:
        /*000c*/ 	.word	0x00000000
        /*0010*/ 	.short	0x0002
        /*0012*/ 	.short	0x0010
        /*0014*/ 	.byte	0x00, 0xf0, 0x11, 0x00


	//----- nvinfo : EIATTR_KPARAM_INFO
	.align		4
.L_43:
        /*0018*/ 	.byte	0x04, 0x17
        /*001a*/ 	.short	(.L_45 - .L_44)
.L_44:
        /*001c*/ 	.word	0x00000000
        /*0020*/ 	.short	0x0001
        /*0022*/ 	.short	0x0008
        /*0024*/ 	.byte	0x00, 0xf5, 0x21, 0x00


	//----- nvinfo : EIATTR_KPARAM_INFO
	.align		4
.L_45:
        /*0028*/ 	.byte	0x04, 0x17
        /*002a*/ 	.short	(.L_47 - .L_46)
.L_46:
        /*002c*/ 	.word	0x00000000
        /*0030*/ 	.short	0x0000
        /*0032*/ 	.short	0x0000
        /*0034*/ 	.byte	0x00, 0xf5, 0x21, 0x00


	//----- nvinfo : EIATTR_SPARSE_MMA_MASK
	.align		4
.L_47:
        /*0038*/ 	.byte	0x03, 0x50
        /*003a*/ 	.short	0x0000


	//----- nvinfo : EIATTR_MAXREG_COUNT
	.align		4
        /*003c*/ 	.byte	0x03, 0x1b
        /*003e*/ 	.short	0x00ff


	//----- nvinfo : EIATTR_NUM_BARRIERS
	.align		4
        /*0040*/ 	.byte	0x02, 0x4c
        /*0042*/ 	.byte	0x01
	.zero		1


	//----- nvinfo : EIATTR_MERCURY_ISA_VERSION
	.align		4
        /*0044*/ 	.byte	0x03, 0x5f
        /*0046*/ 	.short	0x0101


	//----- nvinfo : EIATTR_VRC_CTA_INIT_COUNT
	.align		4
        /*0048*/ 	.byte	0x02, 0x4a
	.zero		1
	.zero		1


	//----- nvinfo : EIATTR_EXIT_INSTR_OFFSETS
	.align		4
        /*004c*/ 	.byte	0x04, 0x1c
        /*004e*/ 	.short	(.L_49 - .L_48)


	//   ....[0]....
.L_48:
        /*0050*/ 	.word	0x00000200


	//   ....[1]....
        /*0054*/ 	.word	0x00000330


	//----- nvinfo : EIATTR_CRS_STACK_SIZE
	.align		4
.L_49:
        /*0058*/ 	.byte	0x04, 0x1e
        /*005a*/ 	.short	(.L_51 - .L_50)
.L_50:
        /*005c*/ 	.word	0x00000000


	//----- nvinfo : EIATTR_CBANK_PARAM_SIZE
	.align		4
.L_51:
        /*0060*/ 	.byte	0x03, 0x19
        /*0062*/ 	.short	0x0014


	//----- nvinfo : EIATTR_PARAM_CBANK
	.align		4
        /*0064*/ 	.byte	0x04, 0x0a
        /*0066*/ 	.short	(.L_53 - .L_52)
	.align		4
.L_52:
        /*0068*/ 	.word	index@(.nv.constant0.mean_kernel)
        /*006c*/ 	.short	0x0380
        /*006e*/ 	.short	0x0014


	//----- nvinfo : EIATTR_SW_WAR
	.align		4
.L_53:
        /*0070*/ 	.byte	0x04, 0x36
        /*0072*/ 	.short	(.L_55 - .L_54)
.L_54:
        /*0074*/ 	.word	0x00000008
.L_55:


//--------------------- .nv.info.sum_kernel       --------------------------
	.section	.nv.info.sum_kernel,"",@"SHT_CUDA_INFO"
	.sectionflags	@""
	.align	4


	//----- nvinfo : EIATTR_CUDA_API_VERSION
	.align		4
        /*0000*/ 	.byte	0x04, 0x37
        /*0002*/ 	.short	(.L_57 - .L_56)
.L_56:
        /*0004*/ 	.word	0x00000082


	//----- nvinfo : EIATTR_KPARAM_INFO
	.align		4
.L_57:
        /*0008*/ 	.byte	0x04, 0x17
        /*000a*/ 	.short	(.L_59 - .L_58)
.L_58:
        /*000c*/ 	.word	0x00000000
        /*0010*/ 	.short	0x0002
        /*0012*/ 	.short	0x0010
        /*0014*/ 	.byte	0x00, 0xf0, 0x11, 0x00


	//----- nvinfo : EIATTR_KPARAM_INFO
	.align		4
.L_59:
        /*0018*/ 	.byte	0x04, 0x17
        /*001a*/ 	.short	(.L_61 - .L_60)
.L_60:
        /*001c*/ 	.word	0x00000000
        /*0020*/ 	.short	0x0001
        /*0022*/ 	.short	0x0008
        /*0024*/ 	.byte	0x00, 0xf5, 0x21, 0x00


	//----- nvinfo : EIATTR_KPARAM_INFO
	.align		4
.L_61:
        /*0028*/ 	.byte	0x04, 0x17
        /*002a*/ 	.short	(.L_63 - .L_62)
.L_62:
        /*002c*/ 	.word	0x00000000
        /*0030*/ 	.short	0x0000
        /*0032*/ 	.short	0x0000
        /*0034*/ 	.byte	0x00, 0xf5, 0x21, 0x00


	//----- nvinfo : EIATTR_SPARSE_MMA_MASK
	.align		4
.L_63:
        /*0038*/ 	.byte	0x03, 0x50
        /*003a*/ 	.short	0x0000


	//----- nvinfo : EIATTR_MAXREG_COUNT
	.align		4
        /*003c*/ 	.byte	0x03, 0x1b
        /*003e*/ 	.short	0x00ff


	//----- nvinfo : EIATTR_NUM_BARRIERS
	.align		4
        /*0040*/ 	.byte	0x02, 0x4c
        /*0042*/ 	.byte	0x01
	.zero		1


	//----- nvinfo : EIATTR_MERCURY_ISA_VERSION
	.align		4
        /*0044*/ 	.byte	0x03, 0x5f
        /*0046*/ 	.short	0x0101


	//----- nvinfo : EIATTR_VRC_CTA_INIT_COUNT
	.align		4
        /*0048*/ 	.byte	0x02, 0x4a
	.zero		1
	.zero		1


	//----- nvinfo : EIATTR_EXIT_INSTR_OFFSETS
	.align		4
        /*004c*/ 	.byte	0x04, 0x1c
        /*004e*/ 	.short	(.L_65 - .L_64)


	//   ....[0]....
.L_64:
        /*0050*/ 	.word	0x00000200


	//   ....[1]....
        /*0054*/ 	.word	0x00000270


	//----- nvinfo : EIATTR_CBANK_PARAM_SIZE
	.align		4
.L_65:
        /*0058*/ 	.byte	0x03, 0x19
        /*005a*/ 	.short	0x0014


	//----- nvinfo : EIATTR_PARAM_CBANK
	.align		4
        /*005c*/ 	.byte	0x04, 0x0a
        /*005e*/ 	.short	(.L_67 - .L_66)
	.align		4
.L_66:
        /*0060*/ 	.word	index@(.nv.constant0.sum_kernel)
        /*0064*/ 	.short	0x0380
        /*0066*/ 	.short	0x0014


	//----- nvinfo : EIATTR_SW_WAR
	.align		4
.L_67:
        /*0068*/ 	.byte	0x04, 0x36
        /*006a*/ 	.short	(.L_69 - .L_68)
.L_68:
        /*006c*/ 	.word	0x00000008
.L_69:


//--------------------- .nv.callgraph             --------------------------
	.section	.nv.callgraph,"",@"SHT_CUDA_CALLGRAPH"
	.align	4
	.sectionentsize	8
	.align		4
        /*0000*/ 	.word	0x00000000
	.align		4
        /*0004*/ 	.word	0xffffffff
	.align		4
        /*0008*/ 	.word	0x00000000
	.align		4
        /*000c*/ 	.word	0xfffffffe
	.align		4
        /*0010*/ 	.word	0x00000000
	.align		4
        /*0014*/ 	.word	0xfffffffd
	.align		4
        /*0018*/ 	.word	0x00000000
	.align		4
        /*001c*/ 	.word	0xfffffffc


//--------------------- .text.broadcast_to_kernel --------------------------
	.section	.text.broadcast_to_kernel,"ax",@progbits
	.align	128
        .global         broadcast_to_kernel
        .type           broadcast_to_kernel,@function
        .size           broadcast_to_kernel,(.L_x_17 - broadcast_to_kernel)
        .other          broadcast_to_kernel,@"STO_CUDA_ENTRY STV_DEFAULT"
broadcast_to_kernel:
.text.broadcast_to_kernel:
[----:B------:R-:W-:Y:S01]  /*0000*/  LDC R1, c[0x0][0x37c] ;  /* 0x0000df00ff017b82 */ /* 0x000fe20000000800 */
[----:B------:R-:W0:Y:S07]  /*0010*/  S2R R2, SR_TID.X ;  /* 0x0000000000027919 */ /* 0x000e2e0000002100 */
[----:B------:R-:W1:Y:S01]  /*0020*/  LDC R0, c[0x0][0x364] ;  /* 0x0000d900ff007b82 */ /* 0x000e620000000800 */
[----:B------:R-:W2:Y:S01]  /*0030*/  LDCU.64 UR6, c[0x0][0x398] ;  /* 0x00007300ff0677ac */ /* 0x000ea20008000a00 */
[----:B------:R-:W1:Y:S06]  /*0040*/  S2R R3, SR_TID.Y ;  /* 0x0000000000037919 */ /* 0x000e6c0000002200 */
[----:B------:R-:W0:Y:S08]  /*0050*/  S2UR UR5, SR_CTAID.X ;  /* 0x00000000000579c3 */ /* 0x000e300000002500 */
[----:B------:R-:W0:Y:S08]  /*0060*/  LDC R7, c[0x0][0x360] ;  /* 0x0000d800ff077b82 */ /* 0x000e300000000800 */
[----:B------:R-:W1:Y:S01]  /*0070*/  S2UR UR4, SR_CTAID.Y ;  /* 0x00000000000479c3 */ /* 0x000e620000002600 */
[----:B0-----:R-:W-:-:S05]  /*0080*/  IMAD R7, R7, UR5, R2 ;  /* 0x0000000507077c24 */ /* 0x001fca000f8e0202 */
[----:B--2---:R-:W-:Y:S01]  /*0090*/  ISETP.GE.AND P0, PT, R7, UR7, PT ;  /* 0x0000000707007c0c */ /* 0x004fe2000bf06270 */
[----:B-1----:R-:W-:-:S05]  /*00a0*/  IMAD R0, R0, UR4, R3 ;  /* 0x0000000400007c24 */ /* 0x002fca000f8e0203 */
[----:B------:R-:W-:-:S13]  /*00b0*/  ISETP.GE.OR P0, PT, R0, UR6, P0 ;  /* 0x0000000600007c0c */ /* 0x000fda0008706670 */
[----:B------:R-:W-:Y:S05]  /*00c0*/  @P0 EXIT ;  /* 0x000000000000094d */ /* 0x000fea0003800000 */
[----:B------:R-:W0:Y:S01]  /*00d0*/  LDC.64 R8, c[0x0][0x390] ;  /* 0x0000e400ff087b82 */ /* 0x000e220000000a00 */
[----:B------:R-:W1:Y:S07]  /*00e0*/  LDCU.64 UR4, c[0x0][0x358] ;  /* 0x00006b00ff0477ac */ /* 0x000e6e0008000a00 */
[----:B------:R-:W2:Y:S01]  /*00f0*/  LDC.64 R2, c[0x0][0x380] ;  /* 0x0000e000ff027b82 */ /* 0x000ea20000000a00 */
[----:B0-----:R-:W-:Y:S02]  /*0100*/  ISETP.NE.AND P0, PT, R8, 0x1, PT ;  /* 0x000000010800780c */ /* 0x001fe40003f05270 */
[----:B------:R-:W-:-:S02]  /*0110*/  ISETP.NE.AND P1, PT, R9, 0x1, PT ;  /* 0x000000010900780c */ /* 0x000fc40003f25270 */
[----:B------:R-:W-:Y:S02]  /*0120*/  SEL R4, R0, RZ, P0 ;  /* 0x000000ff00047207 */ /* 0x000fe40000000000 */
[----:B------:R-:W-:-:S05]  /*0130*/  SEL R5, R7, RZ, P1 ;  /* 0x000000ff07057207 */ /* 0x000fca0000800000 */
[----:B------:R-:W-:-:S04]  /*0140*/  IMAD R5, R4, R9, R5 ;  /* 0x0000000904057224 */ /* 0x000fc800078e0205 */
[----:B--2---:R-:W-:Y:S02]  /*0150*/  IMAD.WIDE R2, R5, 0x4, R2 ;  /* 0x0000000405027825 */ /* 0x004fe400078e0202 */
[----:B------:R-:W0:Y:S04]  /*0160*/  LDC.64 R4, c[0x0][0x388] ;  /* 0x0000e200ff047b82 */ /* 0x000e280000000a00 */
[----:B-1----:R-:W2:Y:S01]  /*0170*/  LDG.E R3, desc[UR4][R2.64] ;  /* 0x0000000402037981 */ /* 0x002ea2000c1e1900 */
[----:B------:R-:W-:-:S04]  /*0180*/  IMAD R7, R0, UR7, R7 ;  /* 0x0000000700077c24 */ /* 0x000fc8000f8e0207 */
[----:B0-----:R-:W-:-:S05]  /*0190*/  IMAD.WIDE R4, R7, 0x4, R4 ;  /* 0x0000000407047825 */ /* 0x001fca00078e0204 */
[----:B--2---:R-:W-:Y:S01]  /*01a0*/  STG.E desc[UR4][R4.64], R3 ;  /* 0x0000000304007986 */ /* 0x004fe2000c101904 */
[----:B------:R-:W-:Y:S05]  /*01b0*/  EXIT ;  /* 0x000000000000794d */ /* 0x000fea0003800000 */
.L_x_0:
[----:B------:R-:W-:-:S00]  /*01c0*/  BRA `(.L_x_0) ;  /* 0xfffffffc00fc7947 */ /* 0x000fc0000383ffff */
[----:B------:R-:W-:-:S00]  /*01d0*/  NOP ;  /* 0x0000000000007918 */ /* 0x000fc00000000000 */
        /* <DEDUP_REMOVED lines=10> */
.L_x_17:


//--------------------- .text.mean_kernel         --------------------------
	.section	.text.mean_kernel,"ax",@progbits
	.align	128
        .global         mean_kernel
        .type           mean_kernel,@function
        .size           mean_kernel,(.L_x_16 - mean_kernel)
        .other          mean_kernel,@"STO_CUDA_ENTRY STV_DEFAULT"
mean_kernel:
.text.mean_kernel:
[----:B------:R-:W-:Y:S01]  /*0000*/  LDC R1, c[0x0][0x37c] ;  /* 0x0000df00ff017b82 */ /* 0x000fe20000000800 */
[----:B------:R-:W0:Y:S07]  /*0010*/  S2R R7, SR_TID.X ;  /* 0x0000000000077919 */ /* 0x000e2e0000002100 */
[----:B------:R-:W0:Y:S01]  /*0020*/  S2UR UR4, SR_CTAID.X ;  /* 0x00000000000479c3 */ /* 0x000e220000002500 */
[----:B------:R-:W1:Y:S01]  /*0030*/  LDCU UR5, c[0x0][0x390] ;  /* 0x00007200ff0577ac */ /* 0x000e620008000800 */
[----:B------:R-:W-:Y:S01]  /*0040*/  IMAD.MOV.U32 R4, RZ, RZ, RZ ;  /* 0x000000ffff047224 */ /* 0x000fe200078e00ff */
[----:B------:R-:W2:Y:S05]  /*0050*/  LDCU.64 UR6, c[0x0][0x358] ;  /* 0x00006b00ff0677ac */ /* 0x000eaa0008000a00 */
[----:B------:R-:W0:Y:S02]  /*0060*/  LDC R0, c[0x0][0x360] ;  /* 0x0000d800ff007b82 */ /* 0x000e240000000800 */
[----:B0-----:R-:W-:-:S05]  /*0070*/  IMAD R5, R0, UR4, R7 ;  /* 0x0000000400057c24 */ /* 0x001fca000f8e0207 */
[----:B-1----:R-:W-:-:S13]  /*0080*/  ISETP.GE.AND P0, PT, R5, UR5, PT ;  /* 0x0000000505007c0c */ /* 0x002fda000bf06270 */
[----:B------:R-:W0:Y:S02]  /*0090*/  @!P0 LDC.64 R2, c[0x0][0x380] ;  /* 0x0000e000ff028b82 */ /* 0x000e240000000a00 */
[----:B0-----:R-:W-:-:S05]  /*00a0*/  @!P0 IMAD.WIDE R2, R5, 0x4, R2 ;  /* 0x0000000405028825 */ /* 0x001fca00078e0202 */
[----:B--2---:R-:W2:Y:S01]  /*00b0*/  @!P0 LDG.E R4, desc[UR6][R2.64] ;  /* 0x0000000602048981 */ /* 0x004ea2000c1e1900 */
[----:B------:R-:W0:Y:S01]  /*00c0*/  S2UR UR5, SR_CgaCtaId ;  /* 0x00000000000579c3 */ /* 0x000e220000008800 */
[----:B------:R-:W-:Y:S01]  /*00d0*/  UMOV UR4, 0x400 ;  /* 0x0000040000047882 */ /* 0x000fe20000000000 */
[----:B------:R-:W-:Y:S02]  /*00e0*/  ISETP.GE.U32.AND P1, PT, R0, 0x2, PT ;  /* 0x000000020000780c */ /* 0x000fe40003f26070 */
[----:B------:R-:W-:Y:S01]  /*00f0*/  ISETP.NE.AND P0, PT, R7, RZ, PT ;  /* 0x000000ff0700720c */ /* 0x000fe20003f05270 */
[----:B0-----:R-:W-:-:S06]  /*0100*/  ULEA UR4, UR5, UR4, 0x18 ;  /* 0x0000000405047291 */ /* 0x001fcc000f8ec0ff */
[----:B------:R-:W-:-:S05]  /*0110*/  LEA R5, R7, UR4, 0x2 ;  /* 0x0000000407057c11 */ /* 0x000fca000f8e10ff */
[----:B--2---:R0:W-:Y:S01]  /*0120*/  STS [R5], R4 ;  /* 0x0000000405007388 */ /* 0x0041e20000000800 */
[----:B------:R-:W-:Y:S06]  /*0130*/  BAR.SYNC.DEFER_BLOCKING 0x0 ;  /* 0x0000000000007b1d */ /* 0x000fec0000010000 */
[----:B------:R-:W-:Y:S05]  /*0140*/  @!P1 BRA `(.L_x_1) ;  /* 0x00000000002c9947 */ /* 0x000fea0003800000 */
.L_x_2:
[----:B------:R-:W-:-:S04]  /*0150*/  SHF.R.U32.HI R6, RZ, 0x1, R0 ;  /* 0x00000001ff067819 */ /* 0x000fc80000011600 */
[----:B------:R-:W-:-:S13]  /*0160*/  ISETP.GE.U32.AND P1, PT, R7, R6, PT ;  /* 0x000000060700720c */ /* 0x000fda0003f26070 */
[----:B------:R-:W-:Y:S01]  /*0170*/  @!P1 IMAD R2, R6, 0x4, R5 ;  /* 0x0000000406029824 */ /* 0x000fe200078e0205 */
[----:B------:R-:W-:Y:S05]  /*0180*/  @!P1 LDS R3, [R5] ;  /* 0x0000000005039984 */ /* 0x000fea0000000800 */
[----:B------:R-:W0:Y:S02]  /*0190*/  @!P1 LDS R2, [R2] ;  /* 0x0000000002029984 */ /* 0x000e240000000800 */
[----:B0-----:R-:W-:-:S05]  /*01a0*/  @!P1 FADD R4, R2, R3 ;  /* 0x0000000302049221 */ /* 0x001fca0000000000 */
[----:B------:R1:W-:Y:S01]  /*01b0*/  @!P1 STS [R5], R4 ;  /* 0x0000000405009388 */ /* 0x0003e20000000800 */
[----:B------:R-:W-:Y:S01]  /*01c0*/  BAR.SYNC.DEFER_BLOCKING 0x0 ;  /* 0x0000000000007b1d */ /* 0x000fe20000010000 */
[----:B------:R-:W-:Y:S01]  /*01d0*/  ISETP.GT.U32.AND P1, PT, R0, 0x3, PT ;  /* 0x000000030000780c */ /* 0x000fe20003f24070 */
[----:B------:R-:W-:-:S12]  /*01e0*/  IMAD.MOV.U32 R0, RZ, RZ, R6 ;  /* 0x000000ffff007224 */ /* 0x000fd800078e0006 */
[----:B-1----:R-:W-:Y:S05]  /*01f0*/  @P1 BRA `(.L_x_2) ;  /* 0xfffffffc00d41947 */ /* 0x002fea000383ffff */
.L_x_1:
[----:B------:R-:W-:Y:S05]  /*0200*/  @P0 EXIT ;  /* 0x000000000000094d */ /* 0x000fea0003800000 */
[----:B------:R-:W1:Y:S01]  /*0210*/  S2UR UR5, SR_CgaCtaId ;  /* 0x00000000000579c3 */ /* 0x000e620000008800 */
[----:B------:R-:W-:Y:S02]  /*0220*/  UMOV UR4, 0x400 ;  /* 0x0000040000047882 */ /* 0x000fe40000000000 */
[----:B-1----:R-:W-:Y:S01]  /*0230*/  ULEA UR4, UR5, UR4, 0x18 ;  /* 0x0000000405047291 */ /* 0x002fe2000f8ec0ff */
[----:B------:R-:W1:Y:S08]  /*0240*/  LDCU UR5, c[0x0][0x390] ;  /* 0x00007200ff0577ac */ /* 0x000e700008000800 */
[----:B------:R-:W2:Y:S01]  /*0250*/  LDS R0, [UR4] ;  /* 0x00000004ff007984 */ /* 0x000ea20008000800 */
[----:B-1----:R-:W-:-:S04]  /*0260*/  I2FP.F32.S32 R3, UR5 ;  /* 0x0000000500037c45 */ /* 0x002fc80008201400 */
[----:B------:R-:W0:Y:S02]  /*0270*/  MUFU.RCP R2, R3 ;  /* 0x0000000300027308 */ /* 0x000e240000001000 */
[----:B0-----:R-:W-:-:S04]  /*0280*/  FFMA R5, -R3, R2, 1 ;  /* 0x3f80000003057423 */ /* 0x001fc80000000102 */
[----:B------:R-:W-:Y:S02]  /*0290*/  FFMA R5, R2, R5, R2 ;  /* 0x0000000502057223 */ /* 0x000fe40000000002 */
[----:B--2---:R-:W0:Y:S02]  /*02a0*/  FCHK P0, R0, R3 ;  /* 0x0000000300007302 */ /* 0x004e240000000000 */
[----:B------:R-:W-:-:S04]  /*02b0*/  FFMA R2, R0, R5, RZ ;  /* 0x0000000500027223 */ /* 0x000fc800000000ff */
[----:B------:R-:W-:-:S04]  /*02c0*/  FFMA R4, -R3, R2, R0 ;  /* 0x0000000203047223 */ /* 0x000fc80000000100 */
[----:B------:R-:W-:Y:S01]  /*02d0*/  FFMA R5, R5, R4, R2 ;  /* 0x0000000405057223 */ /* 0x000fe20000000002 */
[----:B0-----:R-:W-:Y:S06]  /*02e0*/  @!P0 BRA `(.L_x_3) ;  /* 0x0000000000088947 */ /* 0x001fec0003800000 */
[----:B------:R-:W-:-:S07]  /*02f0*/  MOV R2, 0x310 ;  /* 0x0000031000027802 */ /* 0x000fce0000000f00 */
[----:B------:R-:W-:Y:S05]  /*0300*/  CALL.REL.NOINC `($__internal_0_$__cuda_sm3x_div_rn_noftz_f32_slowpath) ;  /* 0x00000000000c7944 */ /* 0x000fea0003c00000 */
.L_x_3:
[----:B------:R-:W0:Y:S02]  /*0310*/  LDC.64 R2, c[0x0][0x388] ;  /* 0x0000e200ff027b82 */ /* 0x000e240000000a00 */
[----:B0-----:R-:W-:Y:S01]  /*0320*/  REDG.E.ADD.F32.FTZ.RN.STRONG.GPU desc[UR6][R2.64], R5 ;  /* 0x00000005020079a6 */ /* 0x001fe2000c12f306 */
[----:B------:R-:W-:Y:S05]  /*0330*/  EXIT ;  /* 0x000000000000794d */ /* 0x000fea0003800000 */
        .weak           $__internal_0_$__cuda_sm3x_div_rn_noftz_f32_slowpath
        .type           $__internal_0_$__cuda_sm3x_div_rn_noftz_f32_slowpath,@function
        .size           $__internal_0_$__cuda_sm3x_div_rn_noftz_f32_slowpath,(.L_x_16 - $__internal_0_$__cuda_sm3x_div_rn_noftz_f32_slowpath)
$__internal_0_$__cuda_sm3x_div_rn_noftz_f32_slowpath:
[--C-:B------:R-:W-:Y:S01]  /*0340*/  SHF.R.U32.HI R5, RZ, 0x17, R3.reuse ;  /* 0x00000017ff057819 */ /* 0x100fe20000011603 */
[--C-:B------:R-:W-:Y:S01]  /*0350*/  IMAD.MOV.U32 R6, RZ, RZ, R0.reuse ;  /* 0x000000ffff067224 */ /* 0x100fe200078e0000 */
[----:B------:R-:W-:Y:S01]  /*0360*/  SHF.R.U32.HI R4, RZ, 0x17, R0 ;  /* 0x00000017ff047819 */ /* 0x000fe20000011600 */
[----:B------:R-:W-:Y:S01]  /*0370*/  IMAD.MOV.U32 R7, RZ, RZ, R3 ;  /* 0x000000ffff077224 */ /* 0x000fe200078e0003 */
[----:B------:R-:W-:Y:S02]  /*0380*/  LOP3.LUT R5, R5, 0xff, RZ, 0xc0, !PT ;  /* 0x000000ff05057812 */ /* 0x000fe400078ec0ff */
[----:B------:R-:W-:-:S03]  /*0390*/  LOP3.LUT R4, R4, 0xff, RZ, 0xc0, !PT ;  /* 0x000000ff04047812 */ /* 0x000fc600078ec0ff */
[----:B------:R-:W-:Y:S02]  /*03a0*/  VIADD R10, R5, 0xffffffff ;  /* 0xffffffff050a7836 */ /* 0x000fe40000000000 */
[----:B------:R-:W-:-:S03]  /*03b0*/  VIADD R9, R4, 0xffffffff ;  /* 0xffffffff04097836 */ /* 0x000fc60000000000 */
[----:B------:R-:W-:-:S04]  /*03c0*/  ISETP.GT.U32.AND P0, PT, R10, 0xfd, PT ;  /* 0x000000fd0a00780c */ /* 0x000fc80003f04070 */
[----:B------:R-:W-:-:S13]  /*03d0*/  ISETP.GT.U32.OR P0, PT, R9, 0xfd, P0 ;  /* 0x000000fd0900780c */ /* 0x000fda0000704470 */
[----:B------:R-:W-:Y:S01]  /*03e0*/  @!P0 IMAD.MOV.U32 R8, RZ, RZ, RZ ;  /* 0x000000ffff088224 */ /* 0x000fe200078e00ff */
[----:B------:R-:W-:Y:S06]  /*03f0*/  @!P0 BRA `(.L_x_4) ;  /* 0x00000000005c8947 */ /* 0x000fec0003800000 */
[----:B------:R-:W-:Y:S02]  /*0400*/  FSETP.GTU.FTZ.AND P0, PT, |R0|, +INF , PT ;  /* 0x7f8000000000780b */ /* 0x000fe40003f1c200 */
[----:B------:R-:W-:-:S04]  /*0410*/  FSETP.GTU.FTZ.AND P1, PT, |R3|, +INF , PT ;  /* 0x7f8000000300780b */ /* 0x000fc80003f3c200 */
[----:B------:R-:W-:-:S13]  /*0420*/  PLOP3.LUT P0, PT, P0, P1, PT, 0xf8, 0x8f ;  /* 0x00000000008f781c */ /* 0x000fda0000703f70 */
[----:B------:R-:W-:Y:S05]  /*0430*/  @P0 BRA `(.L_x_5) ;  /* 0x0000000400440947 */ /* 0x000fea0003800000 */
[----:B------:R-:W-:-:S13]  /*0440*/  LOP3.LUT P0, RZ, R7, 0x7fffffff, R6, 0xc8, !PT ;  /* 0x7fffffff07ff7812 */ /* 0x000fda000780c806 */
[----:B------:R-:W-:Y:S05]  /*0450*/  @!P0 BRA `(.L_x_6) ;  /* 0x0000000400348947 */ /* 0x000fea0003800000 */
[C---:B------:R-:W-:Y:S02]  /*0460*/  FSETP.NEU.FTZ.AND P2, PT, |R0|.reuse, +INF , PT ;  /* 0x7f8000000000780b */ /* 0x040fe40003f5d200 */
[----:B------:R-:W-:Y:S02]  /*0470*/  FSETP.NEU.FTZ.AND P1, PT, |R3|, +INF , PT ;  /* 0x7f8000000300780b */ /* 0x000fe40003f3d200 */
[----:B------:R-:W-:-:S11]  /*0480*/  FSETP.NEU.FTZ.AND P0, PT, |R0|, +INF , PT ;  /* 0x7f8000000000780b */ /* 0x000fd60003f1d200 */
[----:B------:R-:W-:Y:S05]  /*0490*/  @!P1 BRA !P2, `(.L_x_6) ;  /* 0x0000000400249947 */ /* 0x000fea0005000000 */
[----:B------:R-:W-:-:S04]  /*04a0*/  LOP3.LUT P2, RZ, R6, 0x7fffffff, RZ, 0xc0, !PT ;  /* 0x7fffffff06ff7812 */ /* 0x000fc8000784c0ff */
[----:B------:R-:W-:-:S13]  /*04b0*/  PLOP3.LUT P1, PT, P1, P2, PT, 0x2f, 0xf2 ;  /* 0x0000000000f2781c */ /* 0x000fda0000f24577 */
[----:B------:R-:W-:Y:S05]  /*04c0*/  @P1 BRA `(.L_x_7) ;  /* 0x0000000400101947 */ /* 0x000fea0003800000 */
[----:B------:R-:W-:-:S04]  /*04d0*/  LOP3.LUT P1, RZ, R7, 0x7fffffff, RZ, 0xc0, !PT ;  /* 0x7fffffff07ff7812 */ /* 0x000fc8000782c0ff */
[----:B------:R-:W-:-:S13]  /*04e0*/  PLOP3.LUT P0, PT, P0, P1, PT, 0x2f, 0xf2 ;  /* 0x0000000000f2781c */ /* 0x000fda0000702577 */
[----:B------:R-:W-:Y:S05]  /*04f0*/  @P0 BRA `(.L_x_8) ;  /* 0x0000000000f80947 */ /* 0x000fea0003800000 */
[----:B------:R-:W-:Y:S02]  /*0500*/  ISETP.GE.AND P0, PT, R9, RZ, PT ;  /* 0x000000ff0900720c */ /* 0x000fe40003f06270 */
[----:B------:R-:W-:-:S11]  /*0510*/  ISETP.GE.AND P1, PT, R10, RZ, PT ;  /* 0x000000ff0a00720c */ /* 0x000fd60003f26270 */
[----:B------:R-:W-:Y:S02]  /*0520*/  @P0 IMAD.MOV.U32 R8, RZ, RZ, RZ ;  /* 0x000000ffff080224 */ /* 0x000fe400078e00ff */
[----:B------:R-:W-:Y:S01]  /*0530*/  @!P0 FFMA R6, R0, 1.84467440737095516160e+19, RZ ;  /* 0x5f80000000068823 */ /* 0x000fe200000000ff */
[----:B------:R-:W-:Y:S02]  /*0540*/  @!P0 IMAD.MOV.U32 R8, RZ, RZ, -0x40 ;  /* 0xffffffc0ff088424 */ /* 0x000fe400078e00ff */
[----:B------:R-:W-:Y:S02]  /*0550*/  @!P1 FFMA R7, R3, 1.84467440737095516160e+19, RZ ;  /* 0x5f80000003079823 */ /* 0x000fe400000000ff */
[----:B------:R-:W-:-:S07]  /*0560*/  @!P1 VIADD R8, R8, 0x40 ;  /* 0x0000004008089836 */ /* 0x000fce0000000000 */
.L_x_4:
[----:B------:R-:W-:Y:S01]  /*0570*/  LEA R0, R5, 0xc0800000, 0x17 ;  /* 0xc080000005007811 */ /* 0x000fe200078eb8ff */
[----:B------:R-:W-:-:S04]  /*0580*/  VIADD R4, R4, 0xffffff81 ;  /* 0xffffff8104047836 */ /* 0x000fc80000000000 */
[----:B------:R-:W-:Y:S01]  /*0590*/  IMAD.IADD R7, R7, 0x1, -R0 ;  /* 0x0000000107077824 */ /* 0x000fe200078e0a00 */
[C---:B------:R-:W-:Y:S01]  /*05a0*/  IADD3 R5, PT, PT, R4.reuse, 0x7f, -R5 ;  /* 0x0000007f04057810 */ /* 0x040fe20007ffe805 */
[----:B------:R-:W-:Y:S02]  /*05b0*/  IMAD R0, R4, -0x800000, R6 ;  /* 0xff80000004007824 */ /* 0x000fe400078e0206 */
[----:B------:R-:W0:Y:S01]  /*05c0*/  MUFU.RCP R3, R7 ;  /* 0x0000000700037308 */ /* 0x000e220000001000 */
[----:B------:R-:W-:Y:S01]  /*05d0*/  FADD.FTZ R9, -R7, -RZ ;  /* 0x800000ff07097221 */ /* 0x000fe20000010100 */
[----:B------:R-:W-:-:S03]  /*05e0*/  IMAD.IADD R5, R5, 0x1, R8 ;  /* 0x0000000105057824 */ /* 0x000fc600078e0208 */
[----:B0-----:R-:W-:-:S04]  /*05f0*/  FFMA R10, R3, R9, 1 ;  /* 0x3f800000030a7423 */ /* 0x001fc80000000009 */
[----:B------:R-:W-:-:S04]  /*0600*/  FFMA R10, R3, R10, R3 ;  /* 0x0000000a030a7223 */ /* 0x000fc80000000003 */
[----:B------:R-:W-:-:S04]  /*0610*/  FFMA R3, R0, R10, RZ ;  /* 0x0000000a00037223 */ /* 0x000fc800000000ff */
[----:B------:R-:W-:-:S04]  /*0620*/  FFMA R6, R9, R3, R0 ;  /* 0x0000000309067223 */ /* 0x000fc80000000000 */
[----:B------:R-:W-:-:S04]  /*0630*/  FFMA R11, R10, R6, R3 ;  /* 0x000000060a0b7223 */ /* 0x000fc80000000003 */
[----:B------:R-:W-:-:S04]  /*0640*/  FFMA R6, R9, R11, R0 ;  /* 0x0000000b09067223 */ /* 0x000fc80000000000 */
[----:B------:R-:W-:-:S05]  /*0650*/  FFMA R3, R10, R6, R11 ;  /* 0x000000060a037223 */ /* 0x000fca000000000b */
[----:B------:R-:W-:-:S04]  /*0660*/  SHF.R.U32.HI R0, RZ, 0x17, R3 ;  /* 0x00000017ff007819 */ /* 0x000fc80000011603 */
[----:B------:R-:W-:-:S05]  /*0670*/  LOP3.LUT R0, R0, 0xff, RZ, 0xc0, !PT ;  /* 0x000000ff00007812 */ /* 0x000fca00078ec0ff */
[----:B------:R-:W-:-:S04]  /*0680*/  IMAD.IADD R8, R0, 0x1, R5 ;  /* 0x0000000100087824 */ /* 0x000fc800078e0205 */
[----:B------:R-:W-:-:S05]  /*0690*/  VIADD R0, R8, 0xffffffff ;  /* 0xffffffff08007836 */ /* 0x000fca0000000000 */
[----:B------:R-:W-:-:S13]  /*06a0*/  ISETP.GE.U32.AND P0, PT, R0, 0xfe, PT ;  /* 0x000000fe0000780c */ /* 0x000fda0003f06070 */
[----:B------:R-:W-:Y:S05]  /*06b0*/  @!P0 BRA `(.L_x_9) ;  /* 0x0000000000808947 */ /* 0x000fea0003800000 */
[----:B------:R-:W-:-:S13]  /*06c0*/  ISETP.GT.AND P0, PT, R8, 0xfe, PT ;  /* 0x000000fe0800780c */ /* 0x000fda0003f04270 */
[----:B------:R-:W-:Y:S05]  /*06d0*/  @P0 BRA `(.L_x_10) ;  /* 0x00000000006c0947 */ /* 0x000fea0003800000 */
[----:B------:R-:W-:-:S13]  /*06e0*/  ISETP.GE.AND P0, PT, R8, 0x1, PT ;  /* 0x000000010800780c */ /* 0x000fda0003f06270 */
[----:B------:R-:W-:Y:S05]  /*06f0*/  @P0 BRA `(.L_x_11) ;  /* 0x0000000000980947 */ /* 0x000fea0003800000 */
[----:B------:R-:W-:Y:S02]  /*0700*/  ISETP.GE.AND P0, PT, R8, -0x18, PT ;  /* 0xffffffe80800780c */ /* 0x000fe40003f06270 */
[----:B------:R-:W-:-:S11]  /*0710*/  LOP3.LUT R3, R3, 0x80000000, RZ, 0xc0, !PT ;  /* 0x8000000003037812 */ /* 0x000fd600078ec0ff */
[----:B------:R-:W-:Y:S05]  /*0720*/  @!P0 BRA `(.L_x_11) ;  /* 0x00000000008c8947 */ /* 0x000fea0003800000 */
[-CC-:B------:R-:W-:Y:S01]  /*0730*/  FFMA.RZ R0, R10, R6.reuse, R11.reuse ;  /* 0x000000060a007223 */ /* 0x180fe2000000c00b */
[----:B------:R-:W-:Y:S02]  /*0740*/  VIADD R7, R8, 0x20 ;  /* 0x0000002008077836 */ /* 0x000fe40000000000 */
[-CC-:B------:R-:W-:Y:S01]  /*0750*/  FFMA.RM R5, R10, R6.reuse, R11.reuse ;  /* 0x000000060a057223 */ /* 0x180fe2000000400b */
[----:B------:R-:W-:Y:S02]  /*0760*/  ISETP.NE.AND P2, PT, R8, RZ, PT ;  /* 0x000000ff0800720c */ /* 0x000fe40003f45270 */
[----:B------:R-:W-:Y:S01]  /*0770*/  LOP3.LUT R4, R0, 0x7fffff, RZ, 0xc0, !PT ;  /* 0x007fffff00047812 */ /* 0x000fe200078ec0ff */
[----:B------:R-:W-:Y:S01]  /*0780*/  FFMA.RP R0, R10, R6, R11 ;  /* 0x000000060a007223 */ /* 0x000fe2000000800b */
[----:B------:R-:W-:Y:S01]  /*0790*/  IMAD.MOV R6, RZ, RZ, -R8 ;  /* 0x000000ffff067224 */ /* 0x000fe200078e0a08 */
[----:B------:R-:W-:Y:S02]  /*07a0*/  ISETP.NE.AND P1, PT, R8, RZ, PT ;  /* 0x000000ff0800720c */ /* 0x000fe40003f25270 */
[----:B------:R-:W-:-:S02]  /*07b0*/  LOP3.LUT R4, R4, 0x800000, RZ, 0xfc, !PT ;  /* 0x0080000004047812 */ /* 0x000fc400078efcff */
[----:B------:R-:W-:Y:S02]  /*07c0*/  FSETP.NEU.FTZ.AND P0, PT, R0, R5, PT ;  /* 0x000000050000720b */ /* 0x000fe40003f1d000 */
[----:B------:R-:W-:Y:S02]  /*07d0*/  SHF.L.U32 R7, R4, R7, RZ ;  /* 0x0000000704077219 */ /* 0x000fe400000006ff */
[----:B------:R-:W-:Y:S02]  /*07e0*/  SEL R5, R6, RZ, P2 ;  /* 0x000000ff06057207 */ /* 0x000fe40001000000 */
[----:B------:R-:W-:Y:S02]  /*07f0*/  ISETP.NE.AND P1, PT, R7, RZ, P1 ;  /* 0x000000ff0700720c */ /* 0x000fe40000f25270 */
[----:B------:R-:W-:Y:S02]  /*0800*/  SHF.R.U32.HI R5, RZ, R5, R4 ;  /* 0x00000005ff057219 */ /* 0x000fe40000011604 */
[----:B------:R-:W-:-:S02]  /*0810*/  PLOP3.LUT P0, PT, P0, P1, PT, 0xf8, 0x8f ;  /* 0x00000000008f781c */ /* 0x000fc40000703f70 */
[----:B------:R-:W-:Y:S02]  /*0820*/  SHF.R.U32.HI R7, RZ, 0x1, R5 ;  /* 0x00000001ff077819 */ /* 0x000fe40000011605 */
[----:B------:R-:W-:-:S04]  /*0830*/  SEL R0, RZ, 0x1, !P0 ;  /* 0x00000001ff007807 */ /* 0x000fc80004000000 */
[----:B------:R-:W-:-:S04]  /*0840*/  LOP3.LUT R0, R0, 0x1, R7, 0xf8, !PT ;  /* 0x0000000100007812 */ /* 0x000fc800078ef807 */
[----:B------:R-:W-:-:S05]  /*0850*/  LOP3.LUT R0, R0, R5, RZ, 0xc0, !PT ;  /* 0x0000000500007212 */ /* 0x000fca00078ec0ff */
[----:B------:R-:W-:-:S05]  /*0860*/  IMAD.IADD R0, R7, 0x1, R0 ;  /* 0x0000000107007824 */ /* 0x000fca00078e0200 */
[----:B------:R-:W-:Y:S01]  /*0870*/  LOP3.LUT R3, R0, R3, RZ, 0xfc, !PT ;  /* 0x0000000300037212 */ /* 0x000fe200078efcff */
[----:B------:R-:W-:Y:S06]  /*0880*/  BRA `(.L_x_11) ;  /* 0x0000000000347947 */ /* 0x000fec0003800000 */
.L_x_10:
[----:B------:R-:W-:-:S04]  /*0890*/  LOP3.LUT R3, R3, 0x80000000, RZ, 0xc0, !PT ;  /* 0x8000000003037812 */ /* 0x000fc800078ec0ff */
[----:B------:R-:W-:Y:S01]  /*08a0*/  LOP3.LUT R3, R3, 0x7f800000, RZ, 0xfc, !PT ;  /* 0x7f80000003037812 */ /* 0x000fe200078efcff */
[----:B------:R-:W-:Y:S06]  /*08b0*/  BRA `(.L_x_11) ;  /* 0x0000000000287947 */ /* 0x000fec0003800000 */
.L_x_9:
[----:B------:R-:W-:Y:S01]  /*08c0*/  IMAD R3, R5, 0x800000, R3 ;  /* 0x0080000005037824 */ /* 0x000fe200078e0203 */
[----:B------:R-:W-:Y:S06]  /*08d0*/  BRA `(.L_x_11) ;  /* 0x0000000000207947 */ /* 0x000fec0003800000 */
.L_x_8:
[----:B------:R-:W-:-:S04]  /*08e0*/  LOP3.LUT R3, R7, 0x80000000, R6, 0x48, !PT ;  /* 0x8000000007037812 */ /* 0x000fc800078e4806 */
[----:B------:R-:W-:Y:S01]  /*08f0*/  LOP3.LUT R3, R3, 0x7f800000, RZ, 0xfc, !PT ;  /* 0x7f80000003037812 */ /* 0x000fe200078efcff */
[----:B------:R-:W-:Y:S06]  /*0900*/  BRA `(.L_x_11) ;  /* 0x0000000000147947 */ /* 0x000fec0003800000 */
.L_x_7:
[----:B------:R-:W-:Y:S01]  /*0910*/  LOP3.LUT R3, R7, 0x80000000, R6, 0x48, !PT ;  /* 0x8000000007037812 */ /* 0x000fe200078e4806 */
[----:B------:R-:W-:Y:S06]  /*0920*/  BRA `(.L_x_11) ;  /* 0x00000000000c7947 */ /* 0x000fec0003800000 */
.L_x_6:
[----:B------:R-:W0:Y:S01]  /*0930*/  MUFU.RSQ R3, -QNAN ;  /* 0xffc0000000037908 */ /* 0x000e220000001400 */
[----:B------:R-:W-:Y:S05]  /*0940*/  BRA `(.L_x_11) ;  /* 0x0000000000047947 */ /* 0x000fea0003800000 */
.L_x_5:
[----:B------:R-:W-:-:S07]  /*0950*/  FADD.FTZ R3, R0, R3 ;  /* 0x0000000300037221 */ /* 0x000fce0000010000 */
.L_x_11:
[----:B0-----:R-:W-:Y:S02]  /*0960*/  IMAD.MOV.U32 R5, RZ, RZ, R3 ;  /* 0x000000ffff057224 */ /* 0x001fe400078e0003 */
[----:B------:R-:W-:-:S04]  /*0970*/  IMAD.MOV.U32 R3, RZ, RZ, 0x0 ;  /* 0x00000000ff037424 */ /* 0x000fc800078e00ff */
[----:B------:R-:W-:Y:S05]  /*0980*/  RET.REL.NODEC R2 `(mean_kernel) ;  /* 0xfffffff4029c7950 */ /* 0x000fea0003c3ffff */
.L_x_12:
        /* <DEDUP_REMOVED lines=15> */
.L_x_16:


//--------------------- .text.sum_kernel          --------------------------
	.section	.text.sum_kernel,"ax",@progbits
	.align	128
        .global         sum_kernel
        .type           sum_kernel,@function
        .size           sum_kernel,(.L_x_19 - sum_kernel)
        .other          sum_kernel,@"STO_CUDA_ENTRY STV_DEFAULT"
sum_kernel:
.text.sum_kernel:
        /* <DEDUP_REMOVED lines=21> */
.L_x_14:
        /* <DEDUP_REMOVED lines=11> */
.L_x_13:
[----:B------:R-:W-:Y:S05]  /*0200*/  @P0 EXIT ;  /* 0x000000000000094d */ /* 0x000fea0003800000 */
[----:B------:R-:W1:Y:S01]  /*0210*/  S2UR UR5, SR_CgaCtaId ;  /* 0x00000000000579c3 */ /* 0x000e620000008800 */
[----:B------:R-:W-:-:S07]  /*0220*/  UMOV UR4, 0x400 ;  /* 0x0000040000047882 */ /* 0x000fce0000000000 */
[----:B------:R-:W2:Y:S01]  /*0230*/  LDC.64 R2, c[0x0][0x388] ;  /* 0x0000e200ff027b82 */ /* 0x000ea20000000a00 */
[----:B-1----:R-:W-:-:S09]  /*0240*/  ULEA UR4, UR5, UR4, 0x18 ;  /* 0x0000000405047291 */ /* 0x002fd2000f8ec0ff */
[----:B0-----:R-:W2:Y:S04]  /*0250*/  LDS R5, [UR4] ;  /* 0x00000004ff057984 */ /* 0x001ea80008000800 */
[----:B--2---:R-:W-:Y:S01]  /*0260*/  REDG.E.ADD.F32.FTZ.RN.STRONG.GPU desc[UR6][R2.64], R5 ;  /* 0x00000005020079a6 */ /* 0x004fe2000c12f306 */
[----:B------:R-:W-:Y:S05]  /*0270*/  EXIT ;  /* 0x000000000000794d */ /* 0x000fea0003800000 */
.L_x_15:
        /* <DEDUP_REMOVED lines=16> */
.L_x_19:


//--------------------- .nv.shared.broadcast_to_kernel --------------------------
	.section	.nv.shared.broadcast_to_kernel,"aw",@nobits
	.sectionflags	@""
	.align	16
	.zero		1024


//--------------------- .nv.shared.reserved.0     --------------------------
	.section	.nv.shared.reserved.0,"aw",@nobits
	.weak		__nv_reservedSMEM_offset_0_alias
	.size		__nv_reservedSMEM_offset_0_alias, 0, 64
	.other		__nv_reservedSMEM_offset_0_alias,@"STO_CUDA_RESERVED_SHARED STV_DEFAULT"
__nv_reservedSMEM_offset_0_alias:
	.zero		0
	.zero		64


//--------------------- .nv.shared.mean_kernel    --------------------------
	.section	.nv.shared.mean_kernel,"aw",@nobits
	.sectionflags	@""
	.align	16
	.zero		1024


//--------------------- .nv.shared.sum_kernel     --------------------------
	.section	.nv.shared.sum_kernel,"aw",@nobits
	.sectionflags	@""
	.align	16
	.zero		1024


//--------------------- .nv.constant0.broadcast_to_kernel --------------------------
	.section	.nv.constant0.broadcast_to_kernel,"a",@progbits
	.sectionflags	@""
	.align	4
.nv.constant0.broadcast_to_kernel:
	.zero		928


//--------------------- .nv.constant0.mean_kernel --------------------------
	.section	.nv.constant0.mean_kernel,"a",@progbits
	.sectionflags	@""
	.align	4
.nv.constant0.mean_kernel:
	.zero		916


//--------------------- .nv.constant0.sum_kernel  --------------------------
	.section	.nv.constant0.sum_kernel,"a",@progbits
	.sectionflags	@""
	.align	4
.nv.constant0.sum_kernel:
	.zero		916


//--------------------- SYMBOLS --------------------------

	.type		.nv.reservedSmem.offset0,@object
	.size		.nv.reservedSmem.offset0,0x4
	.type		.nv.reservedSmem.cap,@object
	.size		.nv.reservedSmem.cap,0x4
